//
// Generated by NVIDIA NVVM Compiler
//
// Compiler Build ID: CL-36424714
// Cuda compilation tools, release 13.0, V13.0.88
// Based on NVVM 20.0.0
//

.version 9.0
.target sm_100
.address_size 64

	// .globl	_Z21assignParticlesKernelP8ParticleiPiPS0_iif

.visible .entry _Z21assignParticlesKernelP8ParticleiPiPS0_iif(
	.param .u64 .ptr .align 1 _Z21assignParticlesKernelP8ParticleiPiPS0_iif_param_0,
	.param .u32 _Z21assignParticlesKernelP8ParticleiPiPS0_iif_param_1,
	.param .u64 .ptr .align 1 _Z21assignParticlesKernelP8ParticleiPiPS0_iif_param_2,
	.param .u64 .ptr .align 1 _Z21assignParticlesKernelP8ParticleiPiPS0_iif_param_3,
	.param .u32 _Z21assignParticlesKernelP8ParticleiPiPS0_iif_param_4,
	.param .u32 _Z21assignParticlesKernelP8ParticleiPiPS0_iif_param_5,
	.param .f32 _Z21assignParticlesKernelP8ParticleiPiPS0_iif_param_6
)
{
	.reg .pred 	%p<11>;
	.reg .b32 	%r<12>;
	.reg .b32 	%f<8>;
	.reg .b64 	%rd<16>;

	ld.param.u64 	%rd2, [_Z21assignParticlesKernelP8ParticleiPiPS0_iif_param_0];
	ld.param.u32 	%r6, [_Z21assignParticlesKernelP8ParticleiPiPS0_iif_param_1];
	ld.param.u64 	%rd3, [_Z21assignParticlesKernelP8ParticleiPiPS0_iif_param_2];
	ld.param.u64 	%rd4, [_Z21assignParticlesKernelP8ParticleiPiPS0_iif_param_3];
	ld.param.u32 	%r4, [_Z21assignParticlesKernelP8ParticleiPiPS0_iif_param_4];
	ld.param.u32 	%r5, [_Z21assignParticlesKernelP8ParticleiPiPS0_iif_param_5];
	ld.param.f32 	%f1, [_Z21assignParticlesKernelP8ParticleiPiPS0_iif_param_6];
	mov.u32 	%r7, %ctaid.x;
	mov.u32 	%r8, %ntid.x;
	mov.u32 	%r9, %tid.x;
	mad.lo.s32 	%r1, %r7, %r8, %r9;
	setp.ge.s32 	%p1, %r1, %r6;
	@%p1 bra 	$L__BB0_3;
	cvta.to.global.u64 	%rd5, %rd2;
	mul.wide.s32 	%rd6, %r1, 8;
	add.s64 	%rd1, %rd5, %rd6;
	ld.global.v2.f32 	{%f2, %f3}, [%rd1];
	div.rn.f32 	%f4, %f2, %f1;
	cvt.rzi.s32.f32 	%r2, %f4;
	div.rn.f32 	%f5, %f3, %f1;
	cvt.rzi.s32.f32 	%r3, %f5;
	setp.gt.s32 	%p2, %r2, -1;
	setp.lt.s32 	%p3, %r2, %r4;
	and.pred  	%p4, %p2, %p3;
	setp.gt.s32 	%p5, %r3, -1;
	setp.lt.s32 	%p6, %r3, %r5;
	and.pred  	%p7, %p5, %p6;
	and.pred  	%p9, %p4, %p7;
	not.pred 	%p10, %p9;
	@%p10 bra 	$L__BB0_3;
	mad.lo.s32 	%r10, %r3, %r4, %r2;
	cvta.to.global.u64 	%rd7, %rd3;
	mul.wide.s32 	%rd8, %r10, 4;
	add.s64 	%rd9, %rd7, %rd8;
	atom.global.add.u32 	%r11, [%rd9], 1;
	cvta.to.global.u64 	%rd10, %rd4;
	mul.wide.s32 	%rd11, %r10, 8;
	add.s64 	%rd12, %rd10, %rd11;
	ld.global.u64 	%rd13, [%rd12];
	mul.wide.s32 	%rd14, %r11, 8;
	add.s64 	%rd15, %rd13, %rd14;
	ld.global.v2.f32 	{%f6, %f7}, [%rd1];
	st.v2.f32 	[%rd15], {%f6, %f7};
$L__BB0_3:
	ret;

}


// ===== COMPILED SASS (sm_100) =====

	.target	sm_100

	.elftype	@"ET_EXEC"


//--------------------- .note.nv.tkinfo           --------------------------
	.section	.note.nv.tkinfo,"",@"SHT_NOTE"
	.sectionflags	@"SHF_NOTE_NV_TKINFO"
	.tkinfo
        /*0018*/ 	.word	0x00000002
        /*0030*/ 	.string	""
        /*0030*/ 	.string	"ptxas"
        /*0030*/ 	.string	"Cuda compilation tools, release 13.0, V13.0.88"
        /*0030*/ 	.string	"Build cuda_13.0.r13.0/compiler.36424714_0"
        /*0030*/ 	.string	"-arch sm_100 -m 64 "



//--------------------- .note.nv.cuinfo           --------------------------
	.section	.note.nv.cuinfo,"",@"SHT_NOTE"
	.sectionflags	@"SHF_NOTE_NV_CUINFO"
        /*0018*/ 	.short	0x0002
        /*001a*/ 	.short	0x0064
        /*001c*/ 	.short	0x0082
	.zero		2


//--------------------- .nv.info                  --------------------------
	.section	.nv.info,"",@"SHT_CUDA_INFO"
	.align	4


	//----- nvinfo : EIATTR_REGCOUNT
	.align		4
        /*0000*/ 	.byte	0x04, 0x2f
        /*0002*/ 	.short	(.L_1 - .L_0)
	.align		4
.L_0:
        /*0004*/ 	.word	index@(_Z21assignParticlesKernelP8ParticleiPiPS0_iif)
        /*0008*/ 	.word	0x00000013


	//----- nvinfo : EIATTR_FRAME_SIZE
	.align		4
.L_1:
        /*000c*/ 	.byte	0x04, 0x11
        /*000e*/ 	.short	(.L_3 - .L_2)
	.align		4
.L_2:
        /*0010*/ 	.word	index@($__internal_0_$__cuda_sm3x_div_rn_noftz_f32_slowpath)
        /*0014*/ 	.word	0x00000000


	//----- nvinfo : EIATTR_FRAME_SIZE
	.align		4
.L_3:
        /*0018*/ 	.byte	0x04, 0x11
        /*001a*/ 	.short	(.L_5 - .L_4)
	.align		4
.L_4:
        /*001c*/ 	.word	index@(_Z21assignParticlesKernelP8ParticleiPiPS0_iif)
        /*0020*/ 	.word	0x00000000


	//----- nvinfo : EIATTR_MIN_STACK_SIZE
	.align		4
.L_5:
        /*0024*/ 	.byte	0x04, 0x12
        /*0026*/ 	.short	(.L_7 - .L_6)
	.align		4
.L_6:
        /*0028*/ 	.word	index@(_Z21assignParticlesKernelP8ParticleiPiPS0_iif)
        /*002c*/ 	.word	0x00000000
.L_7:


//--------------------- .nv.compat                --------------------------
	.section	.nv.compat,"",@"SHT_CUDA_COMPAT_INFO"
	.align	4
        /*0000*/ 	.byte	0x02, 0x09, 0x00, 0x00, 0x02, 0x02, 0x01, 0x00, 0x02, 0x05, 0x05, 0x00, 0x03, 0x07, 0x01, 0x01
        /*0010*/ 	.byte	0x02, 0x03, 0x00, 0x00, 0x02, 0x06, 0x01, 0x00, 0x04, 0x0b, 0x08, 0x00, 0x01, 0x00, 0x00, 0x00
        /*0020*/ 	.byte	0x00, 0x00, 0x00, 0x00


//--------------------- .nv.info._Z21assignParticlesKernelP8ParticleiPiPS0_iif --------------------------
	.section	.nv.info._Z21assignParticlesKernelP8ParticleiPiPS0_iif,"",@"SHT_CUDA_INFO"
	.sectionflags	@""
	.align	4


	//----- nvinfo : EIATTR_CUDA_API_VERSION
	.align		4
        /*0000*/ 	.byte	0x04, 0x37
        /*0002*/ 	.short	(.L_9 - .L_8)
.L_8:
        /*0004*/ 	.word	0x00000082


	//----- nvinfo : EIATTR_KPARAM_INFO
	.align		4
.L_9:
        /*0008*/ 	.byte	0x04, 0x17
        /*000a*/ 	.short	(.L_11 - .L_10)
.L_10:
        /*000c*/ 	.word	0x00000000
        /*0010*/ 	.short	0x0006
        /*0012*/ 	.short	0x0028
        /*0014*/ 	.byte	0x00, 0xf0, 0x11, 0x00


	//----- nvinfo : EIATTR_KPARAM_INFO
	.align		4
.L_11:
        /*0018*/ 	.byte	0x04, 0x17
        /*001a*/ 	.short	(.L_13 - .L_12)
.L_12:
        /*001c*/ 	.word	0x00000000
        /*0020*/ 	.short	0x0005
        /*0022*/ 	.short	0x0024
        /*0024*/ 	.byte	0x00, 0xf0, 0x11, 0x00


	//----- nvinfo : EIATTR_KPARAM_INFO
	.align		4
.L_13:
        /*0028*/ 	.byte	0x04, 0x17
        /*002a*/ 	.short	(.L_15 - .L_14)
.L_14:
        /*002c*/ 	.word	0x00000000
        /*0030*/ 	.short	0x0004
        /*0032*/ 	.short	0x0020
        /*0034*/ 	.byte	0x00, 0xf0, 0x11, 0x00


	//----- nvinfo : EIATTR_KPARAM_INFO
	.align		4
.L_15:
        /*0038*/ 	.byte	0x04, 0x17
        /*003a*/ 	.short	(.L_17 - .L_16)
.L_16:
        /*003c*/ 	.word	0x00000000
        /*0040*/ 	.short	0x0003
        /*0042*/ 	.short	0x0018
        /*0044*/ 	.byte	0x00, 0xf5, 0x21, 0x00


	//----- nvinfo : EIATTR_KPARAM_INFO
	.align		4
.L_17:
        /*0048*/ 	.byte	0x04, 0x17
        /*004a*/ 	.short	(.L_19 - .L_18)
.L_18:
        /*004c*/ 	.word	0x00000000
        /*0050*/ 	.short	0x0002
        /*0052*/ 	.short	0x0010
        /*0054*/ 	.byte	0x00, 0xf5, 0x21, 0x00


	//----- nvinfo : EIATTR_KPARAM_INFO
	.align		4
.L_19:
        /*0058*/ 	.byte	0x04, 0x17
        /*005a*/ 	.short	(.L_21 - .L_20)
.L_20:
        /*005c*/ 	.word	0x00000000
        /*0060*/ 	.short	0x0001
        /*0062*/ 	.short	0x0008
        /*0064*/ 	.byte	0x00, 0xf0, 0x11, 0x00


	//----- nvinfo : EIATTR_KPARAM_INFO
	.align		4
.L_21:
        /*0068*/ 	.byte	0x04, 0x17
        /*006a*/ 	.short	(.L_23 - .L_22)
.L_22:
        /*006c*/ 	.word	0x00000000
        /*0070*/ 	.short	0x0000
        /*0072*/ 	.short	0x0000
        /*0074*/ 	.byte	0x00, 0xf5, 0x21, 0x00


	//----- nvinfo : EIATTR_SPARSE_MMA_MASK
	.align		4
.L_23:
        /*0078*/ 	.byte	0x03, 0x50
        /*007a*/ 	.short	0x0000


	//----- nvinfo : EIATTR_MAXREG_COUNT
	.align		4
        /*007c*/ 	.byte	0x03, 0x1b
        /*007e*/ 	.short	0x00ff


	//----- nvinfo : EIATTR_MERCURY_ISA_VERSION
	.align		4
        /*0080*/ 	.byte	0x03, 0x5f
        /*0082*/ 	.short	0x0101


	//----- nvinfo : EIATTR_VRC_CTA_INIT_COUNT
	.align		4
        /*0084*/ 	.byte	0x02, 0x4a
	.zero		1
	.zero		1


	//----- nvinfo : EIATTR_EXIT_INSTR_OFFSETS
	.align		4
        /*0088*/ 	.byte	0x04, 0x1c
        /*008a*/ 	.short	(.L_25 - .L_24)


	//   ....[0]....
.L_24:
        /*008c*/ 	.word	0x00000070


	//   ....[1]....
        /*0090*/ 	.word	0x00000310


	//   ....[2]....
        /*0094*/ 	.word	0x000003d0


	//----- nvinfo : EIATTR_CRS_STACK_SIZE
	.align		4
.L_25:
        /*0098*/ 	.byte	0x04, 0x1e
        /*009a*/ 	.short	(.L_27 - .L_26)
.L_26:
        /*009c*/ 	.word	0x00000000


	//----- nvinfo : EIATTR_CBANK_PARAM_SIZE
	.align		4
.L_27:
        /*00a0*/ 	.byte	0x03, 0x19
        /*00a2*/ 	.short	0x002c


	//----- nvinfo : EIATTR_PARAM_CBANK
	.align		4
        /*00a4*/ 	.byte	0x04, 0x0a
        /*00a6*/ 	.short	(.L_29 - .L_28)
	.align		4
.L_28:
        /*00a8*/ 	.word	index@(.nv.constant0._Z21assignParticlesKernelP8ParticleiPiPS0_iif)
        /*00ac*/ 	.short	0x0380
        /*00ae*/ 	.short	0x002c


	//----- nvinfo : EIATTR_SW_WAR
	.align		4
.L_29:
        /*00b0*/ 	.byte	0x04, 0x36
        /*00b2*/ 	.short	(.L_31 - .L_30)
.L_30:
        /*00b4*/ 	.word	0x00000008
.L_31:


//--------------------- .nv.callgraph             --------------------------
	.section	.nv.callgraph,"",@"SHT_CUDA_CALLGRAPH"
	.align	4
	.sectionentsize	8
	.align		4
        /*0000*/ 	.word	0x00000000
	.align		4
        /*0004*/ 	.word	0xffffffff
	.align		4
        /*0008*/ 	.word	0x00000000
	.align		4
        /*000c*/ 	.word	0xfffffffe
	.align		4
        /*0010*/ 	.word	0x00000000
	.align		4
        /*0014*/ 	.word	0xfffffffd
	.align		4
        /*0018*/ 	.word	0x00000000
	.align		4
        /*001c*/ 	.word	0xfffffffc


//--------------------- .text._Z21assignParticlesKernelP8ParticleiPiPS0_iif --------------------------
	.section	.text._Z21assignParticlesKernelP8ParticleiPiPS0_iif,"ax",@progbits
	.align	128
        .global         _Z21assignParticlesKernelP8ParticleiPiPS0_iif
        .type           _Z21assignParticlesKernelP8ParticleiPiPS0_iif,@function
        .size           _Z21assignParticlesKernelP8ParticleiPiPS0_iif,(.L_x_16 - _Z21assignParticlesKernelP8ParticleiPiPS0_iif)
        .other          _Z21assignParticlesKernelP8ParticleiPiPS0_iif,@"STO_CUDA_ENTRY STV_DEFAULT"
_Z21assignParticlesKernelP8ParticleiPiPS0_iif:
.text._Z21assignParticlesKernelP8ParticleiPiPS0_iif:
[----:B------:R-:W-:Y:S01]  /*0000*/  LDC R1, c[0x0][0x37c] ;  /* 0x0000df00ff017b82 */ /* 0x000fe20000000800 */
[----:B------:R-:W0:Y:S07]  /*0010*/  S2R R0, SR_TID.X ;  /* 0x0000000000007919 */ /* 0x000e2e0000002100 */
[----:B------:R-:W0:Y:S01]  /*0020*/  S2UR UR4, SR_CTAID.X ;  /* 0x00000000000479c3 */ /* 0x000e220000002500 */
[----:B------:R-:W1:Y:S07]  /*0030*/  LDCU UR5, c[0x0][0x388] ;  /* 0x00007100ff0577ac */ /* 0x000e6e0008000800 */
[----:B------:R-:W0:Y:S02]  /*0040*/  LDC R3, c[0x0][0x360] ;  /* 0x0000d800ff037b82 */ /* 0x000e240000000800 */
[----:B0-----:R-:W-:-:S05]  /*0050*/  IMAD R3, R3, UR4, R0 ;  /* 0x0000000403037c24 */ /* 0x001fca000f8e0200 */
[----:B-1----:R-:W-:-:S13]  /*0060*/  ISETP.GE.AND P0, PT, R3, UR5, PT ;  /* 0x0000000503007c0c */ /* 0x002fda000bf06270 */
[----:B------:R-:W-:Y:S05]  /*0070*/  @P0 EXIT ;  /* 0x000000000000094d */ /* 0x000fea0003800000 */
[----:B------:R-:W0:Y:S01]  /*0080*/  LDC.64 R4, c[0x0][0x380] ;  /* 0x0000e000ff047b82 */ /* 0x000e220000000a00 */
[----:B------:R-:W1:Y:S07]  /*0090*/  LDCU.64 UR4, c[0x0][0x358] ;  /* 0x00006b00ff0477ac */ /* 0x000e6e0008000a00 */
[----:B------:R-:W2:Y:S01]  /*00a0*/  LDC R9, c[0x0][0x3a8] ;  /* 0x0000ea00ff097b82 */ /* 0x000ea20000000800 */
[----:B0-----:R-:W-:-:S05]  /*00b0*/  IMAD.WIDE R4, R3, 0x8, R4 ;  /* 0x0000000803047825 */ /* 0x001fca00078e0204 */
[----:B-1----:R-:W3:Y:S02]  /*00c0*/  LDG.E.64 R2, desc[UR4][R4.64] ;  /* 0x0000000404027981 */ /* 0x002ee4000c1e1b00 */
[----:B------:R-:W0:Y:S01]  /*00d0*/  LDC R0, c[0x0][0x3a8] ;  /* 0x0000ea00ff007b82 */ /* 0x000e220000000800 */
[----:B------:R-:W-:Y:S01]  /*00e0*/  BSSY.RECONVERGENT B0, `(.L_x_0) ;  /* 0x000000c000007945 */ /* 0x000fe20003800200 */
[----:B--2---:R-:W1:Y:S02]  /*00f0*/  MUFU.RCP R6, R9 ;  /* 0x0000000900067308 */ /* 0x004e640000001000 */
[----:B-1----:R-:W-:-:S04]  /*0100*/  FFMA R7, R6, -R9, 1 ;  /* 0x3f80000006077423 */ /* 0x002fc80000000809 */
[----:B------:R-:W-:Y:S02]  /*0110*/  FFMA R7, R6, R7, R6 ;  /* 0x0000000706077223 */ /* 0x000fe40000000006 */
[----:B---3--:R-:W1:Y:S02]  /*0120*/  FCHK P0, R2, R9 ;  /* 0x0000000902007302 */ /* 0x008e640000000000 */
[----:B------:R-:W-:-:S04]  /*0130*/  FFMA R6, R2, R7, RZ ;  /* 0x0000000702067223 */ /* 0x000fc800000000ff */
[----:B------:R-:W-:-:S04]  /*0140*/  FFMA R8, R6, -R9, R2 ;  /* 0x8000000906087223 */ /* 0x000fc80000000002 */
[----:B------:R-:W-:Y:S01]  /*0150*/  FFMA R6, R7, R8, R6 ;  /* 0x0000000807067223 */ /* 0x000fe20000000006 */
[----:B01----:R-:W-:Y:S06]  /*0160*/  @!P0 BRA `(.L_x_1) ;  /* 0x00000000000c8947 */ /* 0x003fec0003800000 */
[----:B------:R-:W-:-:S07]  /*0170*/  MOV R8, 0x190 ;  /* 0x0000019000087802 */ /* 0x000fce0000000f00 */
[----:B------:R-:W-:Y:S05]  /*0180*/  CALL.REL.NOINC `($__internal_0_$__cuda_sm3x_div_rn_noftz_f32_slowpath) ;  /* 0x0000000000947944 */ /* 0x000fea0003c00000 */
[----:B------:R-:W-:-:S07]  /*0190*/  IMAD.MOV.U32 R6, RZ, RZ, R2 ;  /* 0x000000ffff067224 */ /* 0x000fce00078e0002 */
.L_x_1:
[----:B------:R-:W-:Y:S05]  /*01a0*/  BSYNC.RECONVERGENT B0 ;  /* 0x0000000000007941 */ /* 0x000fea0003800200 */
.L_x_0:
[----:B------:R-:W0:Y:S01]  /*01b0*/  LDC R8, c[0x0][0x3a8] ;  /* 0x0000ea00ff087b82 */ /* 0x000e220000000800 */
[----:B------:R-:W-:Y:S01]  /*01c0*/  F2I.TRUNC.NTZ R6, R6 ;  /* 0x0000000600067305 */ /* 0x000fe2000020f100 */
[----:B------:R-:W-:Y:S07]  /*01d0*/  BSSY.RECONVERGENT B0, `(.L_x_2) ;  /* 0x000000c000007945 */ /* 0x000fee0003800200 */
[----:B0-----:R-:W0:Y:S08]  /*01e0*/  MUFU.RCP R7, R8 ;  /* 0x0000000800077308 */ /* 0x001e300000001000 */
[----:B------:R-:W1:Y:S01]  /*01f0*/  FCHK P0, R3, R8 ;  /* 0x0000000803007302 */ /* 0x000e620000000000 */
[----:B0-----:R-:W-:-:S04]  /*0200*/  FFMA R2, R7, -R8, 1 ;  /* 0x3f80000007027423 */ /* 0x001fc80000000808 */
[----:B------:R-:W-:-:S04]  /*0210*/  FFMA R9, R7, R2, R7 ;  /* 0x0000000207097223 */ /* 0x000fc80000000007 */
[----:B------:R-:W-:-:S04]  /*0220*/  FFMA R2, R3, R9, RZ ;  /* 0x0000000903027223 */ /* 0x000fc800000000ff */
[----:B------:R-:W-:-:S04]  /*0230*/  FFMA R7, R2, -R8, R3 ;  /* 0x8000000802077223 */ /* 0x000fc80000000003 */
[----:B------:R-:W-:Y:S01]  /*0240*/  FFMA R2, R9, R7, R2 ;  /* 0x0000000709027223 */ /* 0x000fe20000000002 */
[----:B-1----:R-:W-:Y:S06]  /*0250*/  @!P0 BRA `(.L_x_3) ;  /* 0x00000000000c8947 */ /* 0x002fec0003800000 */
[----:B------:R-:W-:Y:S01]  /*0260*/  IMAD.MOV.U32 R2, RZ, RZ, R3 ;  /* 0x000000ffff027224 */ /* 0x000fe200078e0003 */
[----:B------:R-:W-:-:S07]  /*0270*/  MOV R8, 0x290 ;  /* 0x0000029000087802 */ /* 0x000fce0000000f00 */
[----:B------:R-:W-:Y:S05]  /*0280*/  CALL.REL.NOINC `($__internal_0_$__cuda_sm3x_div_rn_noftz_f32_slowpath) ;  /* 0x0000000000547944 */ /* 0x000fea0003c00000 */
.L_x_3:
[----:B------:R-:W-:Y:S05]  /*0290*/  BSYNC.RECONVERGENT B0 ;  /* 0x0000000000007941 */ /* 0x000fea0003800200 */
.L_x_2:
[----:B------:R-:W0:Y:S01]  /*02a0*/  LDCU.64 UR6, c[0x0][0x3a0] ;  /* 0x00007400ff0677ac */ /* 0x000e220008000a00 */
[----:B------:R-:W1:Y:S01]  /*02b0*/  F2I.TRUNC.NTZ R7, R2 ;  /* 0x0000000200077305 */ /* 0x000e62000020f100 */
[C---:B0-----:R-:W-:Y:S02]  /*02c0*/  ISETP.GE.AND P0, PT, R6.reuse, UR6, PT ;  /* 0x0000000606007c0c */ /* 0x041fe4000bf06270 */
[C---:B-1----:R-:W-:Y:S02]  /*02d0*/  ISETP.GE.AND P1, PT, R7.reuse, UR7, PT ;  /* 0x0000000707007c0c */ /* 0x042fe4000bf26270 */
[----:B------:R-:W-:Y:S02]  /*02e0*/  ISETP.GT.AND P0, PT, R6, -0x1, !P0 ;  /* 0xffffffff0600780c */ /* 0x000fe40004704270 */
[----:B------:R-:W-:-:S04]  /*02f0*/  ISETP.GT.AND P1, PT, R7, -0x1, !P1 ;  /* 0xffffffff0700780c */ /* 0x000fc80004f24270 */
[----:B------:R-:W-:-:S13]  /*0300*/  PLOP3.LUT P0, PT, P0, P1, PT, 0x80, 0x8 ;  /* 0x000000000008781c */ /* 0x000fda0000703070 */
[----:B------:R-:W-:Y:S05]  /*0310*/  @!P0 EXIT ;  /* 0x000000000000894d */ /* 0x000fea0003800000 */
[----:B------:R-:W0:Y:S01]  /*0320*/  LDC.64 R2, c[0x0][0x390] ;  /* 0x0000e400ff027b82 */ /* 0x000e220000000a00 */
[----:B------:R-:W-:Y:S02]  /*0330*/  IMAD R7, R7, UR6, R6 ;  /* 0x0000000607077c24 */ /* 0x000fe4000f8e0206 */
[----:B------:R-:W-:-:S05]  /*0340*/  IMAD.MOV.U32 R11, RZ, RZ, 0x1 ;  /* 0x00000001ff0b7424 */ /* 0x000fca00078e00ff */
[----:B------:R-:W1:Y:S01]  /*0350*/  LDC.64 R8, c[0x0][0x398] ;  /* 0x0000e600ff087b82 */ /* 0x000e620000000a00 */
[----:B0-----:R-:W-:-:S06]  /*0360*/  IMAD.WIDE R2, R7, 0x4, R2 ;  /* 0x0000000407027825 */ /* 0x001fcc00078e0202 */
[----:B------:R-:W2:Y:S01]  /*0370*/  ATOMG.E.ADD.STRONG.GPU PT, R3, desc[UR4][R2.64], R11 ;  /* 0x8000000b020379a8 */ /* 0x000ea200081ef104 */
[----:B-1----:R-:W-:-:S03]  /*0380*/  IMAD.WIDE R6, R7, 0x8, R8 ;  /* 0x0000000807067825 */ /* 0x002fc600078e0208 */
[----:B------:R-:W3:Y:S04]  /*0390*/  LDG.E.64 R4, desc[UR4][R4.64] ;  /* 0x0000000404047981 */ /* 0x000ee8000c1e1b00 */
[----:B------:R-:W2:Y:S02]  /*03a0*/  LDG.E.64 R6, desc[UR4][R6.64] ;  /* 0x0000000406067981 */ /* 0x000ea4000c1e1b00 */
[----:B--2---:R-:W-:-:S05]  /*03b0*/  IMAD.WIDE R8, R3, 0x8, R6 ;  /* 0x0000000803087825 */ /* 0x004fca00078e0206 */
[----:B---3--:R-:W-:Y:S01]  /*03c0*/  ST.E.64 desc[UR4][R8.64], R4 ;  /* 0x0000000408007985 */ /* 0x008fe2000c101b04 */
[----:B------:R-:W-:Y:S05]  /*03d0*/  EXIT ;  /* 0x000000000000794d */ /* 0x000fea0003800000 */
        .weak           $__internal_0_$__cuda_sm3x_div_rn_noftz_f32_slowpath
        .type           $__internal_0_$__cuda_sm3x_div_rn_noftz_f32_slowpath,@function
        .size           $__internal_0_$__cuda_sm3x_div_rn_noftz_f32_slowpath,(.L_x_16 - $__internal_0_$__cuda_sm3x_div_rn_noftz_f32_slowpath)
$__internal_0_$__cuda_sm3x_div_rn_noftz_f32_slowpath:
[----:B------:R-:W-:Y:S01]  /*03e0*/  SHF.R.U32.HI R9, RZ, 0x17, R0 ;  /* 0x00000017ff097819 */ /* 0x000fe20000011600 */
[----:B------:R-:W-:Y:S01]  /*03f0*/  BSSY.RECONVERGENT B1, `(.L_x_4) ;  /* 0x0000063000017945 */ /* 0x000fe20003800200 */
[----:B------:R-:W-:Y:S02]  /*0400*/  SHF.R.U32.HI R7, RZ, 0x17, R2 ;  /* 0x00000017ff077819 */ /* 0x000fe40000011602 */
[----:B------:R-:W-:Y:S02]  /*0410*/  LOP3.LUT R9, R9, 0xff, RZ, 0xc0, !PT ;  /* 0x000000ff09097812 */ /* 0x000fe400078ec0ff */
[----:B------:R-:W-:Y:S01]  /*0420*/  LOP3.LUT R14, R7, 0xff, RZ, 0xc0, !PT ;  /* 0x000000ff070e7812 */ /* 0x000fe200078ec0ff */
[----:B------:R-:W-:Y:S02]  /*0430*/  IMAD.MOV.U32 R7, RZ, RZ, R0 ;  /* 0x000000ffff077224 */ /* 0x000fe400078e0000 */
[----:B------:R-:W-:Y:S02]  /*0440*/  VIADD R11, R9, 0xffffffff ;  /* 0xffffffff090b7836 */ /* 0x000fe40000000000 */
[----:B------:R-:W-:-:S03]  /*0450*/  VIADD R12, R14, 0xffffffff ;  /* 0xffffffff0e0c7836 */ /* 0x000fc60000000000 */
[----:B------:R-:W-:-:S04]  /*0460*/  ISETP.GT.U32.AND P0, PT, R11, 0xfd, PT ;  /* 0x000000fd0b00780c */ /* 0x000fc80003f04070 */
[----:B------:R-:W-:-:S13]  /*0470*/  ISETP.GT.U32.OR P0, PT, R12, 0xfd, P0 ;  /* 0x000000fd0c00780c */ /* 0x000fda0000704470 */
[----:B------:R-:W-:Y:S01]  /*0480*/  @!P0 IMAD.MOV.U32 R10, RZ, RZ, RZ ;  /* 0x000000ffff0a8224 */ /* 0x000fe200078e00ff */
[----:B------:R-:W-:Y:S06]  /*0490*/  @!P0 BRA `(.L_x_5) ;  /* 0x00000000005c8947 */ /* 0x000fec0003800000 */
[----:B------:R-:W-:Y:S02]  /*04a0*/  FSETP.GTU.FTZ.AND P0, PT, |R2|, +INF , PT ;  /* 0x7f8000000200780b */ /* 0x000fe40003f1c200 */
[----:B------:R-:W-:-:S04]  /*04b0*/  FSETP.GTU.FTZ.AND P1, PT, |R0|, +INF , PT ;  /* 0x7f8000000000780b */ /* 0x000fc80003f3c200 */
[----:B------:R-:W-:-:S13]  /*04c0*/  PLOP3.LUT P0, PT, P0, P1, PT, 0xf8, 0x8f ;  /* 0x00000000008f781c */ /* 0x000fda0000703f70 */
[----:B------:R-:W-:Y:S05]  /*04d0*/  @P0 BRA `(.L_x_6) ;  /* 0x00000004004c0947 */ /* 0x000fea0003800000 */
[----:B------:R-:W-:-:S13]  /*04e0*/  LOP3.LUT P0, RZ, R7, 0x7fffffff, R2, 0xc8, !PT ;  /* 0x7fffffff07ff7812 */ /* 0x000fda000780c802 */
[----:B------:R-:W-:Y:S05]  /*04f0*/  @!P0 BRA `(.L_x_7) ;  /* 0x00000004003c8947 */ /* 0x000fea0003800000 */
[----:B------:R-:W-:Y:S02]  /*0500*/  FSETP.NEU.FTZ.AND P2, PT, |R2|, +INF , PT ;  /* 0x7f8000000200780b */ /* 0x000fe40003f5d200 */
[----:B------:R-:W-:Y:S02]  /*0510*/  FSETP.NEU.FTZ.AND P1, PT, |R0|, +INF , PT ;  /* 0x7f8000000000780b */ /* 0x000fe40003f3d200 */
[----:B------:R-:W-:-:S11]  /*0520*/  FSETP.NEU.FTZ.AND P0, PT, |R2|, +INF , PT ;  /* 0x7f8000000200780b */ /* 0x000fd60003f1d200 */
[----:B------:R-:W-:Y:S05]  /*0530*/  @!P1 BRA !P2, `(.L_x_7) ;  /* 0x00000004002c9947 */ /* 0x000fea0005000000 */
[----:B------:R-:W-:-:S04]  /*0540*/  LOP3.LUT P2, RZ, R2, 0x7fffffff, RZ, 0xc0, !PT ;  /* 0x7fffffff02ff7812 */ /* 0x000fc8000784c0ff */
[----:B------:R-:W-:-:S13]  /*0550*/  PLOP3.LUT P1, PT, P1, P2, PT, 0x2f, 0xf2 ;  /* 0x0000000000f2781c */ /* 0x000fda0000f24577 */
[----:B------:R-:W-:Y:S05]  /*0560*/  @P1 BRA `(.L_x_8) ;  /* 0x0000000400181947 */ /* 0x000fea0003800000 */
[----:B------:R-:W-:-:S04]  /*0570*/  LOP3.LUT P1, RZ, R7, 0x7fffffff, RZ, 0xc0, !PT ;  /* 0x7fffffff07ff7812 */ /* 0x000fc8000782c0ff */
[----:B------:R-:W-:-:S13]  /*0580*/  PLOP3.LUT P0, PT, P0, P1, PT, 0x2f, 0xf2 ;  /* 0x0000000000f2781c */ /* 0x000fda0000702577 */
[----:B------:R-:W-:Y:S05]  /*0590*/  @P0 BRA `(.L_x_9) ;  /* 0x0000000400000947 */ /* 0x000fea0003800000 */
[----:B------:R-:W-:Y:S02]  /*05a0*/  ISETP.GE.AND P0, PT, R12, RZ, PT ;  /* 0x000000ff0c00720c */ /* 0x000fe40003f06270 */
[----:B------:R-:W-:-:S11]  /*05b0*/  ISETP.GE.AND P1, PT, R11, RZ, PT ;  /* 0x000000ff0b00720c */ /* 0x000fd60003f26270 */
[----:B------:R-:W-:Y:S02]  /*05c0*/  @P0 IMAD.MOV.U32 R10, RZ, RZ, RZ ;  /* 0x000000ffff0a0224 */ /* 0x000fe400078e00ff */
[----:B------:R-:W-:Y:S01]  /*05d0*/  @!P0 FFMA R2, R2, 1.84467440737095516160e+19, RZ ;  /* 0x5f80000002028823 */ /* 0x000fe200000000ff */
[----:B------:R-:W-:Y:S02]  /*05e0*/  @!P0 IMAD.MOV.U32 R10, RZ, RZ, -0x40 ;  /* 0xffffffc0ff0a8424 */ /* 0x000fe400078e00ff */
[----:B------:R-:W-:Y:S02]  /*05f0*/  @!P1 FFMA R7, R0, 1.84467440737095516160e+19, RZ ;  /* 0x5f80000000079823 */ /* 0x000fe400000000ff */
[----:B------:R-:W-:-:S07]  /*0600*/  @!P1 VIADD R10, R10, 0x40 ;  /* 0x000000400a0a9836 */ /* 0x000fce0000000000 */
.L_x_5:
[----:B------:R-:W-:Y:S01]  /*0610*/  LEA R12, R9, 0xc0800000, 0x17 ;  /* 0xc0800000090c7811 */ /* 0x000fe200078eb8ff */
[----:B------:R-:W-:Y:S04]  /*0620*/  BSSY.RECONVERGENT B2, `(.L_x_10) ;  /* 0x0000036000027945 */ /* 0x000fe80003800200 */
[----:B------:R-:W-:Y:S02]  /*0630*/  IMAD.IADD R12, R7, 0x1, -R12 ;  /* 0x00000001070c7824 */ /* 0x000fe400078e0a0c */
[----:B------:R-:W-:Y:S02]  /*0640*/  VIADD R7, R14, 0xffffff81 ;  /* 0xffffff810e077836 */ /* 0x000fe40000000000 */
[----:B------:R-:W0:Y:S01]  /*0650*/  MUFU.RCP R11, R12 ;  /* 0x0000000c000b7308 */ /* 0x000e220000001000 */
[----:B------:R-:W-:Y:S01]  /*0660*/  FADD.FTZ R13, -R12, -RZ ;  /* 0x800000ff0c0d7221 */ /* 0x000fe20000010100 */
[C---:B------:R-:W-:Y:S01]  /*0670*/  IMAD R2, R7.reuse, -0x800000, R2 ;  /* 0xff80000007027824 */ /* 0x040fe200078e0202 */
[----:B------:R-:W-:-:S05]  /*0680*/  IADD3 R9, PT, PT, R7, 0x7f, -R9 ;  /* 0x0000007f07097810 */ /* 0x000fca0007ffe809 */
[----:B------:R-:W-:Y:S02]  /*0690*/  IMAD.IADD R9, R9, 0x1, R10 ;  /* 0x0000000109097824 */ /* 0x000fe400078e020a */
[----:B0-----:R-:W-:-:S04]  /*06a0*/  FFMA R14, R11, R13, 1 ;  /* 0x3f8000000b0e7423 */ /* 0x001fc8000000000d */
[----:B------:R-:W-:-:S04]  /*06b0*/  FFMA R16, R11, R14, R11 ;  /* 0x0000000e0b107223 */ /* 0x000fc8000000000b */
[----:B------:R-:W-:-:S04]  /*06c0*/  FFMA R11, R2, R16, RZ ;  /* 0x00000010020b7223 */ /* 0x000fc800000000ff */
[----:B------:R-:W-:-:S04]  /*06d0*/  FFMA R14, R13, R11, R2 ;  /* 0x0000000b0d0e7223 */ /* 0x000fc80000000002 */
[----:B------:R-:W-:-:S04]  /*06e0*/  FFMA R11, R16, R14, R11 ;  /* 0x0000000e100b7223 */ /* 0x000fc8000000000b */
[----:B------:R-:W-:-:S04]  /*06f0*/  FFMA R14, R13, R11, R2 ;  /* 0x0000000b0d0e7223 */ /* 0x000fc80000000002 */
[----:B------:R-:W-:-:S05]  /*0700*/  FFMA R2, R16, R14, R11 ;  /* 0x0000000e10027223 */ /* 0x000fca000000000b */
[----:B------:R-:W-:-:S04]  /*0710*/  SHF.R.U32.HI R7, RZ, 0x17, R2 ;  /* 0x00000017ff077819 */ /* 0x000fc80000011602 */
[----:B------:R-:W-:-:S05]  /*0720*/  LOP3.LUT R7, R7, 0xff, RZ, 0xc0, !PT ;  /* 0x000000ff07077812 */ /* 0x000fca00078ec0ff */
[----:B------:R-:W-:-:S04]  /*0730*/  IMAD.IADD R13, R7, 0x1, R9 ;  /* 0x00000001070d7824 */ /* 0x000fc800078e0209 */
[----:B------:R-:W-:-:S05]  /*0740*/  VIADD R7, R13, 0xffffffff ;  /* 0xffffffff0d077836 */ /* 0x000fca0000000000 */
[----:B------:R-:W-:-:S13]  /*0750*/  ISETP.GE.U32.AND P0, PT, R7, 0xfe, PT ;  /* 0x000000fe0700780c */ /* 0x000fda0003f06070 */
[----:B------:R-:W-:Y:S05]  /*0760*/  @!P0 BRA `(.L_x_11) ;  /* 0x0000000000808947 */ /* 0x000fea0003800000 */
[----:B------:R-:W-:-:S13]  /*0770*/  ISETP.GT.AND P0, PT, R13, 0xfe, PT ;  /* 0x000000fe0d00780c */ /* 0x000fda0003f04270 */
[----:B------:R-:W-:Y:S05]  /*0780*/  @P0 BRA `(.L_x_12) ;  /* 0x00000000006c0947 */ /* 0x000fea0003800000 */
[----:B------:R-:W-:-:S13]  /*0790*/  ISETP.GE.AND P0, PT, R13, 0x1, PT ;  /* 0x000000010d00780c */ /* 0x000fda0003f06270 */
[----:B------:R-:W-:Y:S05]  /*07a0*/  @P0 BRA `(.L_x_13) ;  /* 0x0000000000740947 */ /* 0x000fea0003800000 */
[----:B------:R-:W-:Y:S02]  /*07b0*/  ISETP.GE.AND P0, PT, R13, -0x18, PT ;  /* 0xffffffe80d00780c */ /* 0x000fe40003f06270 */
[----:B------:R-:W-:-:S11]  /*07c0*/  LOP3.LUT R2, R2, 0x80000000, RZ, 0xc0, !PT ;  /* 0x8000000002027812 */ /* 0x000fd600078ec0ff */
[----:B------:R-:W-:Y:S05]  /*07d0*/  @!P0 BRA `(.L_x_13) ;  /* 0x0000000000688947 */ /* 0x000fea0003800000 */
[CCC-:B------:R-:W-:Y:S01]  /*07e0*/  FFMA.RZ R7, R16.reuse, R14.reuse, R11.reuse ;  /* 0x0000000e10077223 */ /* 0x1c0fe2000000c00b */
[C---:B------:R-:W-:Y:S02]  /*07f0*/  VIADD R12, R13.reuse, 0x20 ;  /* 0x000000200d0c7836 */ /* 0x040fe40000000000 */
[CCC-:B------:R-:W-:Y:S01]  /*0800*/  FFMA.RM R10, R16.reuse, R14.reuse, R11.reuse ;  /* 0x0000000e100a7223 */ /* 0x1c0fe2000000400b */
[----:B------:R-:W-:Y:S02]  /*0810*/  ISETP.NE.AND P2, PT, R13, RZ, PT ;  /* 0x000000ff0d00720c */ /* 0x000fe40003f45270 */
[----:B------:R-:W-:Y:S01]  /*0820*/  LOP3.LUT R9, R7, 0x7fffff, RZ, 0xc0, !PT ;  /* 0x007fffff07097812 */ /* 0x000fe200078ec0ff */
[----:B------:R-:W-:Y:S01]  /*0830*/  FFMA.RP R7, R16, R14, R11 ;  /* 0x0000000e10077223 */ /* 0x000fe2000000800b */
[----:B------:R-:W-:Y:S01]  /*0840*/  IMAD.MOV R11, RZ, RZ, -R13 ;  /* 0x000000ffff0b7224 */ /* 0x000fe200078e0a0d */
[----:B------:R-:W-:Y:S02]  /*0850*/  ISETP.NE.AND P1, PT, R13, RZ, PT ;  /* 0x000000ff0d00720c */ /* 0x000fe40003f25270 */
[----:B------:R-:W-:-:S02]  /*0860*/  LOP3.LUT R9, R9, 0x800000, RZ, 0xfc, !PT ;  /* 0x0080000009097812 */ /* 0x000fc400078efcff */
[----:B------:R-:W-:Y:S02]  /*0870*/  FSETP.NEU.FTZ.AND P0, PT, R7, R10, PT ;  /* 0x0000000a0700720b */ /* 0x000fe40003f1d000 */
[----:B------:R-:W-:Y:S02]  /*0880*/  SHF.L.U32 R12, R9, R12, RZ ;  /* 0x0000000c090c7219 */ /* 0x000fe400000006ff */
[----:B------:R-:W-:Y:S02]  /*0890*/  SEL R10, R11, RZ, P2 ;  /* 0x000000ff0b0a7207 */ /* 0x000fe40001000000 */
[----:B------:R-:W-:Y:S02]  /*08a0*/  ISETP.NE.AND P1, PT, R12, RZ, P1 ;  /* 0x000000ff0c00720c */ /* 0x000fe40000f25270 */
[----:B------:R-:W-:Y:S02]  /*08b0*/  SHF.R.U32.HI R10, RZ, R10, R9 ;  /* 0x0000000aff0a7219 */ /* 0x000fe40000011609 */
[----:B------:R-:W-:-:S02]  /*08c0*/  PLOP3.LUT P0, PT, P0, P1, PT, 0xf8, 0x8f ;  /* 0x00000000008f781c */ /* 0x000fc40000703f70 */
[----:B------:R-:W-:Y:S02]  /*08d0*/  SHF.R.U32.HI R12, RZ, 0x1, R10 ;  /* 0x00000001ff0c7819 */ /* 0x000fe4000001160a */
[----:B------:R-:W-:-:S04]  /*08e0*/  SEL R7, RZ, 0x1, !P0 ;  /* 0x00000001ff077807 */ /* 0x000fc80004000000 */
[----:B------:R-:W-:-:S04]  /*08f0*/  LOP3.LUT R7, R7, 0x1, R12, 0xf8, !PT ;  /* 0x0000000107077812 */ /* 0x000fc800078ef80c */
[----:B------:R-:W-:-:S05]  /*0900*/  LOP3.LUT R7, R7, R10, RZ, 0xc0, !PT ;  /* 0x0000000a07077212 */ /* 0x000fca00078ec0ff */
[----:B------:R-:W-:-:S05]  /*0910*/  IMAD.IADD R7, R12, 0x1, R7 ;  /* 0x000000010c077824 */ /* 0x000fca00078e0207 */
[----:B------:R-:W-:Y:S01]  /*0920*/  LOP3.LUT R2, R7, R2, RZ, 0xfc, !PT ;  /* 0x0000000207027212 */ /* 0x000fe200078efcff */
[----:B------:R-:W-:Y:S06]  /*0930*/  BRA `(.L_x_13) ;  /* 0x0000000000107947 */ /* 0x000fec0003800000 */
.L_x_12:
[----:B------:R-:W-:-:S04]  /*0940*/  LOP3.LUT R2, R2, 0x80000000, RZ, 0xc0, !PT ;  /* 0x8000000002027812 */ /* 0x000fc800078ec0ff */
[----:B------:R-:W-:Y:S01]  /*0950*/  LOP3.LUT R2, R2, 0x7f800000, RZ, 0xfc, !PT ;  /* 0x7f80000002027812 */ /* 0x000fe200078efcff */
[----:B------:R-:W-:Y:S06]  /*0960*/  BRA `(.L_x_13) ;  /* 0x0000000000047947 */ /* 0x000fec0003800000 */
.L_x_11:
[----:B------:R-:W-:-:S07]  /*0970*/  IMAD R2, R9, 0x800000, R2 ;  /* 0x0080000009027824 */ /* 0x000fce00078e0202 */
.L_x_13:
[----:B------:R-:W-:Y:S05]  /*0980*/  BSYNC.RECONVERGENT B2 ;  /* 0x0000000000027941 */ /* 0x000fea0003800200 */
.L_x_10:
[----:B------:R-:W-:Y:S05]  /*0990*/  BRA `(.L_x_14) ;  /* 0x0000000000207947 */ /* 0x000fea0003800000 */
.L_x_9:
[----:B------:R-:W-:-:S04]  /*09a0*/  LOP3.LUT R2, R7, 0x80000000, R2, 0x48, !PT ;  /* 0x8000000007027812 */ /* 0x000fc800078e4802 */
[----:B------:R-:W-:Y:S01]  /*09b0*/  LOP3.LUT R2, R2, 0x7f800000, RZ, 0xfc, !PT ;  /* 0x7f80000002027812 */ /* 0x000fe200078efcff */
[----:B------:R-:W-:Y:S06]  /*09c0*/  BRA `(.L_x_14) ;  /* 0x0000000000147947 */ /* 0x000fec0003800000 */
.L_x_8:
[----:B------:R-:W-:Y:S01]  /*09d0*/  LOP3.LUT R2, R7, 0x80000000, R2, 0x48, !PT ;  /* 0x8000000007027812 */ /* 0x000fe200078e4802 */
[----:B------:R-:W-:Y:S06]  /*09e0*/  BRA `(.L_x_14) ;  /* 0x00000000000c7947 */ /* 0x000fec0003800000 */
.L_x_7:
[----:B------:R-:W0:Y:S01]  /*09f0*/  MUFU.RSQ R2, -QNAN ;  /* 0xffc0000000027908 */ /* 0x000e220000001400 */
[----:B------:R-:W-:Y:S05]  /*0a00*/  BRA `(.L_x_14) ;  /* 0x0000000000047947 */ /* 0x000fea0003800000 */
.L_x_6:
[----:B------:R-:W-:-:S07]  /*0a10*/  FADD.FTZ R2, R2, R0 ;  /* 0x0000000002027221 */ /* 0x000fce0000010000 */
.L_x_14:
[----:B------:R-:W-:Y:S05]  /*0a20*/  BSYNC.RECONVERGENT B1 ;  /* 0x0000000000017941 */ /* 0x000fea0003800200 */
.L_x_4:
[----:B------:R-:W-:-:S04]  /*0a30*/  IMAD.MOV.U32 R9, RZ, RZ, 0x0 ;  /* 0x00000000ff097424 */ /* 0x000fc800078e00ff */
[----:B0-----:R-:W-:Y:S05]  /*0a40*/  RET.REL.NODEC R8 `(_Z21assignParticlesKernelP8ParticleiPiPS0_iif) ;  /* 0xfffffff4086c7950 */ /* 0x001fea0003c3ffff */
.L_x_15:
[----:B------:R-:W-:-:S00]  /*0a50*/  BRA `(.L_x_15) ;  /* 0xfffffffc00fc7947 */ /* 0x000fc0000383ffff */
[----:B------:R-:W-:-:S00]  /*0a60*/  NOP ;  /* 0x0000000000007918 */ /* 0x000fc00000000000 */
        /* <DEDUP_REMOVED lines=9> */
.L_x_16:


//--------------------- .nv.shared.reserved.0     --------------------------
	.section	.nv.shared.reserved.0,"aw",@nobits
	.weak		__nv_reservedSMEM_offset_0_alias
	.size		__nv_reservedSMEM_offset_0_alias, 0, 64
	.other		__nv_reservedSMEM_offset_0_alias,@"STO_CUDA_RESERVED_SHARED STV_DEFAULT"
__nv_reservedSMEM_offset_0_alias:
	.zero		0
	.zero		64


//--------------------- .nv.constant0._Z21assignParticlesKernelP8ParticleiPiPS0_iif --------------------------
	.section	.nv.constant0._Z21assignParticlesKernelP8ParticleiPiPS0_iif,"a",@progbits
	.sectionflags	@""
	.align	4
.nv.constant0._Z21assignParticlesKernelP8ParticleiPiPS0_iif:
	.zero		940


//--------------------- SYMBOLS --------------------------

	.type		.nv.reservedSmem.offset0,@object
	.size		.nv.reservedSmem.offset0,0x4
